	.headerflags	@"EF_CUDA_TEXMODE_UNIFIED EF_CUDA_64BIT_ADDRESS EF_CUDA_ACCELERATORS EF_CUDA_SM90 EF_CUDA_VIRTUAL_SM(EF_CUDA_SM90)"
	.elftype	@"ET_EXEC"


//--------------------- .nv.info                  --------------------------
	.section	.nv.info,"",@"SHT_CUDA_INFO"
	.align	4


	//----- nvinfo : EIATTR_REGCOUNT
	.align		4
        /*0000*/ 	.byte	0x04, 0x2f
        /*0002*/ 	.short	(.L_1 - .L_0)
	.align		4
.L_0:
        /*0004*/ 	.word	index@(triton_poi_fused__prelu_kernel_convolution_0)
        /*0008*/ 	.word	0x00000020


	//----- nvinfo : EIATTR_MIN_STACK_SIZE
	.align		4
.L_1:
        /*000c*/ 	.byte	0x04, 0x12
        /*000e*/ 	.short	(.L_3 - .L_2)
	.align		4
.L_2:
        /*0010*/ 	.word	index@(triton_poi_fused__prelu_kernel_convolution_0)
        /*0014*/ 	.word	0x00000000


	//----- nvinfo : EIATTR_FRAME_SIZE
	.align		4
.L_3:
        /*0018*/ 	.byte	0x04, 0x11
        /*001a*/ 	.short	(.L_5 - .L_4)
	.align		4
.L_4:
        /*001c*/ 	.word	index@(triton_poi_fused__prelu_kernel_convolution_0)
        /*0020*/ 	.word	0x00000000


	//----- nvinfo : EIATTR_MIN_STACK_SIZE
	.align		4
.L_5:
        /*0024*/ 	.byte	0x04, 0x12
        /*0026*/ 	.short	(.L_7 - .L_6)
	.align		4
.L_6:
        /*0028*/ 	.word	index@(triton_poi_fused__prelu_kernel_convolution_0)
        /*002c*/ 	.word	0x00000000
.L_7:


//--------------------- .nv.info.triton_poi_fused__prelu_kernel_convolution_0 --------------------------
	.section	.nv.info.triton_poi_fused__prelu_kernel_convolution_0,"",@"SHT_CUDA_INFO"
	.sectionflags	@""
	.align	4


	//----- nvinfo : EIATTR_CUDA_API_VERSION
	.align		4
        /*0000*/ 	.byte	0x04, 0x37
        /*0002*/ 	.short	(.L_9 - .L_8)
.L_8:
        /*0004*/ 	.word	0x0000007c


	//----- nvinfo : EIATTR_KPARAM_INFO
	.align		4
.L_9:
        /*0008*/ 	.byte	0x04, 0x17
        /*000a*/ 	.short	(.L_11 - .L_10)
.L_10:
        /*000c*/ 	.word	0x00000000
        /*0010*/ 	.short	0x0004
        /*0012*/ 	.short	0x0020
        /*0014*/ 	.byte	0x00, 0xf0, 0x11, 0x00


	//----- nvinfo : EIATTR_KPARAM_INFO
	.align		4
.L_11:
        /*0018*/ 	.byte	0x04, 0x17
        /*001a*/ 	.short	(.L_13 - .L_12)
.L_12:
        /*001c*/ 	.word	0x00000000
        /*0020*/ 	.short	0x0003
        /*0022*/ 	.short	0x0018
        /*0024*/ 	.byte	0x00, 0xf4, 0x21, 0x00


	//----- nvinfo : EIATTR_KPARAM_INFO
	.align		4
.L_13:
        /*0028*/ 	.byte	0x04, 0x17
        /*002a*/ 	.short	(.L_15 - .L_14)
.L_14:
        /*002c*/ 	.word	0x00000000
        /*0030*/ 	.short	0x0002
        /*0032*/ 	.short	0x0010
        /*0034*/ 	.byte	0x00, 0xf4, 0x21, 0x00


	//----- nvinfo : EIATTR_KPARAM_INFO
	.align		4
.L_15:
        /*0038*/ 	.byte	0x04, 0x17
        /*003a*/ 	.short	(.L_17 - .L_16)
.L_16:
        /*003c*/ 	.word	0x00000000
        /*0040*/ 	.short	0x0001
        /*0042*/ 	.short	0x0008
        /*0044*/ 	.byte	0x00, 0xf4, 0x21, 0x00


	//----- nvinfo : EIATTR_KPARAM_INFO
	.align		4
.L_17:
        /*0048*/ 	.byte	0x04, 0x17
        /*004a*/ 	.short	(.L_19 - .L_18)
.L_18:
        /*004c*/ 	.word	0x00000000
        /*0050*/ 	.short	0x0000
        /*0052*/ 	.short	0x0000
        /*0054*/ 	.byte	0x00, 0xf4, 0x21, 0x00


	//----- nvinfo : EIATTR_SPARSE_MMA_MASK
	.align		4
.L_19:
        /*0058*/ 	.byte	0x03, 0x50
        /*005a*/ 	.short	0x0000


	//----- nvinfo : EIATTR_MAXREG_COUNT
	.align		4
        /*005c*/ 	.byte	0x03, 0x1b
        /*005e*/ 	.short	0x00ff


	//----- nvinfo : EIATTR_EXIT_INSTR_OFFSETS
	.align		4
        /*0060*/ 	.byte	0x04, 0x1c
        /*0062*/ 	.short	(.L_21 - .L_20)


	//   ....[0]....
.L_20:
        /*0064*/ 	.word	0x000005e0


	//   ....[1]....
        /*0068*/ 	.word	0x00000600


	//----- nvinfo : EIATTR_REQNTID
	.align		4
.L_21:
        /*006c*/ 	.byte	0x04, 0x10
        /*006e*/ 	.short	(.L_23 - .L_22)
.L_22:
        /*0070*/ 	.word	0x00000080
        /*0074*/ 	.word	0x00000001
        /*0078*/ 	.word	0x00000001


	//----- nvinfo : EIATTR_CBANK_PARAM_SIZE
	.align		4
.L_23:
        /*007c*/ 	.byte	0x03, 0x19
        /*007e*/ 	.short	0x0024


	//----- nvinfo : EIATTR_PARAM_CBANK
	.align		4
        /*0080*/ 	.byte	0x04, 0x0a
        /*0082*/ 	.short	(.L_25 - .L_24)
	.align		4
.L_24:
        /*0084*/ 	.word	index@(.nv.constant0.triton_poi_fused__prelu_kernel_convolution_0)
        /*0088*/ 	.short	0x0210
        /*008a*/ 	.short	0x0024


	//----- nvinfo : EIATTR_SW_WAR
	.align		4
.L_25:
        /*008c*/ 	.byte	0x04, 0x36
        /*008e*/ 	.short	(.L_27 - .L_26)
.L_26:
        /*0090*/ 	.word	0x00000008
.L_27:


//--------------------- .nv.callgraph             --------------------------
	.section	.nv.callgraph,"",@"SHT_CUDA_CALLGRAPH"
	.align	4
	.sectionentsize	8
	.align		4
        /*0000*/ 	.word	0x00000000
	.align		4
        /*0004*/ 	.word	0xffffffff
	.align		4
        /*0008*/ 	.word	0x00000000
	.align		4
        /*000c*/ 	.word	0xfffffffe
	.align		4
        /*0010*/ 	.word	0x00000000
	.align		4
        /*0014*/ 	.word	0xfffffffd
	.align		4
        /*0018*/ 	.word	0x00000000
	.align		4
        /*001c*/ 	.word	0xfffffffc


//--------------------- .text.triton_poi_fused__prelu_kernel_convolution_0 --------------------------
	.section	.text.triton_poi_fused__prelu_kernel_convolution_0,"ax",@progbits
	.align	128
        .global         triton_poi_fused__prelu_kernel_convolution_0
        .type           triton_poi_fused__prelu_kernel_convolution_0,@function
        .size           triton_poi_fused__prelu_kernel_convolution_0,(.L_x_1 - triton_poi_fused__prelu_kernel_convolution_0)
        .other          triton_poi_fused__prelu_kernel_convolution_0,@"STO_CUDA_ENTRY STV_DEFAULT"
triton_poi_fused__prelu_kernel_convolution_0:
.text.triton_poi_fused__prelu_kernel_convolution_0:
[----:B------:R-:W0:Y:S02]  /*0000*/  LDC R1, c[0x0][0x28] ;  /* 0x00000a00ff017b82 */ /* 0x000e240000000800 */
[----:B------:R-:W1:Y:S01]  /*0010*/  S2R R0, SR_TID.X ;  /* 0x0000000000007919 */ /* 0x000e620000002100 */
[----:B------:R-:W-:Y:S01]  /*0020*/  HFMA2.MMA R14, -RZ, RZ, 0, 0 ;  /* 0x00000000ff0e7435 */ /* 0x000fe200000001ff */
[----:B------:R-:W-:Y:S01]  /*0030*/  MOV R2, RZ ;  /* 0x000000ff00027202 */ /* 0x000fe20000000f00 */
[----:B------:R-:W2:Y:S01]  /*0040*/  LDC.64 R26, c[0x0][0x218] ;  /* 0x00008600ff1a7b82 */ /* 0x000ea20000000a00 */
[----:B------:R-:W3:Y:S01]  /*0050*/  S2R R15, SR_CTAID.X ;  /* 0x00000000000f7919 */ /* 0x000ee20000002500 */
[----:B------:R-:W-:Y:S01]  /*0060*/  HFMA2.MMA R12, -RZ, RZ, 0, 0 ;  /* 0x00000000ff0c7435 */ /* 0x000fe200000001ff */
[----:B------:R-:W-:Y:S01]  /*0070*/  IMAD.MOV.U32 R21, RZ, RZ, RZ ;  /* 0x000000ffff157224 */ /* 0x000fe200078e00ff */
[----:B------:R-:W-:Y:S02]  /*0080*/  CS2R R8, SRZ ;  /* 0x0000000000087805 */ /* 0x000fe4000001ff00 */
[----:B------:R-:W-:Y:S02]  /*0090*/  CS2R R10, SRZ ;  /* 0x00000000000a7805 */ /* 0x000fe4000001ff00 */
[----:B------:R-:W-:Y:S01]  /*00a0*/  CS2R R24, SRZ ;  /* 0x0000000000187805 */ /* 0x000fe2000001ff00 */
[----:B------:R-:W-:Y:S01]  /*00b0*/  ULDC.64 UR4, c[0x0][0x208] ;  /* 0x0000820000047ab9 */ /* 0x000fe20000000a00 */
[----:B------:R-:W4:Y:S08]  /*00c0*/  LDC.64 R16, c[0x0][0x210] ;  /* 0x00008400ff107b82 */ /* 0x000f300000000a00 */
[----:B------:R-:W5:Y:S01]  /*00d0*/  LDC.64 R18, c[0x0][0x220] ;  /* 0x00008800ff127b82 */ /* 0x000f620000000a00 */
[----:B-1----:R-:W-:-:S05]  /*00e0*/  IMAD.SHL.U32 R0, R0, 0x4, RZ ;  /* 0x0000000400007824 */ /* 0x002fca00078e00ff */
[----:B------:R-:W-:-:S05]  /*00f0*/  LOP3.LUT R0, R0, 0x1fc, RZ, 0xc0, !PT ;  /* 0x000001fc00007812 */ /* 0x000fca00078ec0ff */
[----:B---3--:R-:W-:-:S04]  /*0100*/  IMAD R15, R15, 0x400, R0 ;  /* 0x000004000f0f7824 */ /* 0x008fc800078e0200 */
[C---:B------:R-:W-:Y:S01]  /*0110*/  IMAD.HI R29, R15.reuse, -0x779bd671, R14 ;  /* 0x8864298f0f1d7827 */ /* 0x040fe200078e020e */
[----:B------:R-:W-:-:S03]  /*0120*/  ISETP.GE.AND P1, PT, R15, 0x258a0, PT ;  /* 0x000258a00f00780c */ /* 0x000fc60003f26270 */
[C---:B------:R-:W-:Y:S01]  /*0130*/  VIADD R3, R15.reuse, 0x200 ;  /* 0x000002000f037836 */ /* 0x040fe20000000000 */
[----:B------:R-:W-:Y:S01]  /*0140*/  SHF.R.U32.HI R0, RZ, 0x1f, R29 ;  /* 0x0000001fff007819 */ /* 0x000fe2000001161d */
[----:B----4-:R-:W-:-:S03]  /*0150*/  IMAD.WIDE R16, R15, 0x4, R16 ;  /* 0x000000040f107825 */ /* 0x010fc600078e0210 */
[----:B------:R-:W-:Y:S01]  /*0160*/  LEA.HI.SX32 R29, R29, R0, 0x15 ;  /* 0x000000001d1d7211 */ /* 0x000fe200078faaff */
[----:B------:R-:W-:-:S04]  /*0170*/  IMAD.HI R23, R3, -0x779bd671, R2 ;  /* 0x8864298f03177827 */ /* 0x000fc800078e0202 */
[----:B------:R-:W-:Y:S01]  /*0180*/  IMAD.HI R2, R29, 0x66666667, RZ ;  /* 0x666666671d027827 */ /* 0x000fe200078e02ff */
[----:B------:R-:W-:Y:S01]  /*0190*/  SHF.R.U32.HI R0, RZ, 0x1f, R23 ;  /* 0x0000001fff007819 */ /* 0x000fe20000011617 */
[----:B------:R-:W3:Y:S03]  /*01a0*/  @!P1 LDG.E.128 R8, desc[UR4][R16.64] ;  /* 0x0000000410089981 */ /* 0x000ee6000c1e1d00 */
[----:B------:R-:W-:Y:S02]  /*01b0*/  SHF.R.U32.HI R5, RZ, 0x1f, R2 ;  /* 0x0000001fff057819 */ /* 0x000fe40000011602 */
[----:B------:R-:W-:Y:S02]  /*01c0*/  LEA.HI.SX32 R23, R23, R0, 0x15 ;  /* 0x0000000017177211 */ /* 0x000fe400078faaff */
[----:B------:R-:W-:-:S03]  /*01d0*/  LEA.HI.SX32 R2, R2, R5, 0x1e ;  /* 0x0000000502027211 */ /* 0x000fc600078ff2ff */
[----:B------:R-:W-:-:S04]  /*01e0*/  IMAD.HI R0, R23, 0x66666667, RZ ;  /* 0x6666666717007827 */ /* 0x000fc800078e02ff */
[----:B------:R-:W-:Y:S01]  /*01f0*/  IMAD R7, R2, -0xa, R29 ;  /* 0xfffffff602077824 */ /* 0x000fe200078e021d */
[----:B------:R-:W-:Y:S01]  /*0200*/  SHF.R.U32.HI R5, RZ, 0x1f, R0 ;  /* 0x0000001fff057819 */ /* 0x000fe20000011600 */
[----:B-----5:R1:W4:Y:S02]  /*0210*/  LDG.E R2, desc[UR4][R18.64] ;  /* 0x0000000412027981 */ /* 0x020324000c1e1900 */
[----:B--2---:R-:W-:Y:S01]  /*0220*/  IMAD.WIDE R6, R7, 0x4, R26 ;  /* 0x0000000407067825 */ /* 0x004fe200078e021a */
[----:B------:R-:W-:Y:S02]  /*0230*/  LEA.HI.SX32 R0, R0, R5, 0x1e ;  /* 0x0000000500007211 */ /* 0x000fe400078ff2ff */
[----:B------:R-:W-:Y:S02]  /*0240*/  ISETP.GE.AND P0, PT, R3, 0x258a0, PT ;  /* 0x000258a00300780c */ /* 0x000fe40003f06270 */
[----:B------:R-:W3:Y:S01]  /*0250*/  @!P1 LDG.E.EL R21, desc[UR4][R6.64] ;  /* 0x0000000406159981 */ /* 0x000ee2000c2e1900 */
[----:B------:R-:W-:-:S03]  /*0260*/  IMAD R13, R0, -0xa, R23 ;  /* 0xfffffff6000d7824 */ /* 0x000fc600078e0217 */
[----:B------:R-:W2:Y:S04]  /*0270*/  @!P1 LDG.E.EL R12, desc[UR4][R6.64] ;  /* 0x00000004060c9981 */ /* 0x000ea8000c2e1900 */
[----:B------:R-:W5:Y:S01]  /*0280*/  @!P1 LDG.E.EL R25, desc[UR4][R6.64] ;  /* 0x0000000406199981 */ /* 0x000f62000c2e1900 */
[----:B------:R-:W-:-:S03]  /*0290*/  IMAD.WIDE R26, R13, 0x4, R26 ;  /* 0x000000040d1a7825 */ /* 0x000fc600078e021a */
[----:B------:R1:W5:Y:S01]  /*02a0*/  @!P1 LDG.E.EL R14, desc[UR4][R6.64] ;  /* 0x00000004060e9981 */ /* 0x000362000c2e1900 */
[----:B------:R-:W-:Y:S01]  /*02b0*/  CS2R R4, SRZ ;  /* 0x0000000000047805 */ /* 0x000fe2000001ff00 */
[----:B------:R-:W-:Y:S01]  /*02c0*/  IMAD.MOV.U32 R13, RZ, RZ, RZ ;  /* 0x000000ffff0d7224 */ /* 0x000fe200078e00ff */
[----:B-1----:R-:W-:Y:S01]  /*02d0*/  CS2R R18, SRZ ;  /* 0x0000000000127805 */ /* 0x002fe2000001ff00 */
[----:B------:R-:W5:Y:S04]  /*02e0*/  @!P0 LDG.E.EL R24, desc[UR4][R26.64] ;  /* 0x000000041a188981 */ /* 0x000f68000c2e1900 */
[----:B------:R-:W5:Y:S01]  /*02f0*/  @!P0 LDG.E.EL R13, desc[UR4][R26.64] ;  /* 0x000000041a0d8981 */ /* 0x000f62000c2e1900 */
[----:B------:R-:W-:-:S03]  /*0300*/  CS2R R6, SRZ ;  /* 0x0000000000067805 */ /* 0x000fc6000001ff00 */
[----:B------:R-:W5:Y:S04]  /*0310*/  @!P0 LDG.E.EL R18, desc[UR4][R26.64] ;  /* 0x000000041a128981 */ /* 0x000f68000c2e1900 */
[----:B------:R-:W5:Y:S04]  /*0320*/  @!P0 LDG.E.128 R4, desc[UR4][R16.64+0x800] ;  /* 0x0008000410048981 */ /* 0x000f68000c1e1d00 */
[----:B------:R1:W5:Y:S01]  /*0330*/  @!P0 LDG.E.EL R19, desc[UR4][R26.64] ;  /* 0x000000041a138981 */ /* 0x000362000c2e1900 */
[C---:B------:R-:W-:Y:S01]  /*0340*/  IMAD R20, R23.reuse, -0xf04, R3 ;  /* 0xfffff0fc17147824 */ /* 0x040fe200078e0203 */
[----:B-1----:R-:W1:Y:S03]  /*0350*/  LDC.64 R26, c[0x0][0x228] ;  /* 0x00008a00ff1a7b82 */ /* 0x002e660000000a00 */
[----:B------:R-:W-:-:S02]  /*0360*/  IMAD R3, R23, 0xf20, R20 ;  /* 0x00000f2017037824 */ /* 0x000fc400078e0214 */
[----:B------:R-:W-:-:S04]  /*0370*/  IMAD R0, R29, -0xf04, R15 ;  /* 0xfffff0fc1d007824 */ /* 0x000fc800078e020f */
[----:B------:R-:W-:Y:S01]  /*0380*/  IMAD R0, R29, 0xf20, R0 ;  /* 0x00000f201d007824 */ /* 0x000fe200078e0200 */
[----:B---3--:R-:W-:Y:S01]  /*0390*/  FSETP.GT.AND P5, PT, R8, -R21, PT ;  /* 0x800000150800720b */ /* 0x008fe20003fa4000 */
[----:B------:R-:W-:Y:S01]  /*03a0*/  FADD R20, R21, R8 ;  /* 0x0000000815147221 */ /* 0x000fe20000000000 */
[----:B--2---:R-:W-:Y:S01]  /*03b0*/  FADD R21, R12, R9 ;  /* 0x000000090c157221 */ /* 0x004fe20000000000 */
[----:B------:R-:W-:Y:S02]  /*03c0*/  FSETP.GT.AND P4, PT, R9, -R12, PT ;  /* 0x8000000c0900720b */ /* 0x000fe40003f84000 */
[----:B----4-:R-:W-:Y:S01]  /*03d0*/  FMUL R9, R2, R20 ;  /* 0x0000001402097220 */ /* 0x010fe20000400000 */
[----:B-----5:R-:W-:Y:S01]  /*03e0*/  FADD R22, R25, R10 ;  /* 0x0000000a19167221 */ /* 0x020fe20000000000 */
[----:B------:R-:W-:Y:S01]  /*03f0*/  FSETP.GT.AND P3, PT, R10, -R25, PT ;  /* 0x800000190a00720b */ /* 0x000fe20003f64000 */
[----:B------:R-:W-:Y:S01]  /*0400*/  FMUL R10, R2, R21 ;  /* 0x00000015020a7220 */ /* 0x000fe20000400000 */
[----:B------:R-:W-:Y:S01]  /*0410*/  FADD R23, R14, R11 ;  /* 0x0000000b0e177221 */ /* 0x000fe20000000000 */
[----:B------:R-:W-:Y:S01]  /*0420*/  FSETP.GT.AND P2, PT, R11, -R14, PT ;  /* 0x8000000e0b00720b */ /* 0x000fe20003f44000 */
[----:B------:R-:W-:-:S02]  /*0430*/  FMUL R11, R2, R22 ;  /* 0x00000016020b7220 */ /* 0x000fc40000400000 */
[----:B------:R-:W-:Y:S01]  /*0440*/  FMUL R12, R2, R23 ;  /* 0x00000017020c7220 */ /* 0x000fe20000400000 */
[----:B------:R-:W-:Y:S02]  /*0450*/  FSEL R8, R20, R9, P5 ;  /* 0x0000000914087208 */ /* 0x000fe40002800000 */
[----:B------:R-:W-:Y:S02]  /*0460*/  FSEL R9, R21, R10, P4 ;  /* 0x0000000a15097208 */ /* 0x000fe40002000000 */
[----:B------:R-:W-:Y:S02]  /*0470*/  FSEL R10, R22, R11, P3 ;  /* 0x0000000b160a7208 */ /* 0x000fe40001800000 */
[----:B------:R-:W-:Y:S02]  /*0480*/  FSEL R11, R23, R12, P2 ;  /* 0x0000000c170b7208 */ /* 0x000fe40001000000 */
[----:B------:R-:W-:Y:S01]  /*0490*/  FSETP.GT.AND P5, PT, R4, -R13, PT ;  /* 0x8000000d0400720b */ /* 0x000fe20003fa4000 */
[----:B------:R-:W-:Y:S01]  /*04a0*/  FADD R12, R13, R4 ;  /* 0x000000040d0c7221 */ /* 0x000fe20000000000 */
[----:B------:R-:W-:Y:S01]  /*04b0*/  FADD R13, R18, R5 ;  /* 0x00000005120d7221 */ /* 0x000fe20000000000 */
[----:B------:R-:W-:Y:S01]  /*04c0*/  FADD R15, R24, R7 ;  /* 0x00000007180f7221 */ /* 0x000fe20000000000 */
[----:B------:R-:W-:Y:S01]  /*04d0*/  FADD R14, R19, R6 ;  /* 0x00000006130e7221 */ /* 0x000fe20000000000 */
[----:B------:R-:W-:Y:S01]  /*04e0*/  FSETP.GT.AND P4, PT, R5, -R18, PT ;  /* 0x800000120500720b */ /* 0x000fe20003f84000 */
[----:B------:R-:W-:Y:S01]  /*04f0*/  FMUL R5, R2, R12 ;  /* 0x0000000c02057220 */ /* 0x000fe20000400000 */
[----:B------:R-:W-:Y:S01]  /*0500*/  FSETP.GT.AND P3, PT, R6, -R19, PT ;  /* 0x800000130600720b */ /* 0x000fe20003f64000 */
[----:B-1----:R-:W-:Y:S01]  /*0510*/  IMAD.WIDE R18, R0, 0x4, R26 ;  /* 0x0000000400127825 */ /* 0x002fe200078e021a */
[----:B------:R-:W-:-:S03]  /*0520*/  FSETP.GT.AND P2, PT, R7, -R24, PT ;  /* 0x800000180700720b */ /* 0x000fc60003f44000 */
[C---:B------:R-:W-:Y:S01]  /*0530*/  FMUL R6, R2.reuse, R13 ;  /* 0x0000000d02067220 */ /* 0x040fe20000400000 */
[C---:B------:R-:W-:Y:S01]  /*0540*/  FMUL R7, R2.reuse, R14 ;  /* 0x0000000e02077220 */ /* 0x040fe20000400000 */
[----:B------:R-:W-:Y:S01]  /*0550*/  FMUL R2, R2, R15 ;  /* 0x0000000f02027220 */ /* 0x000fe20000400000 */
[----:B------:R1:W-:Y:S01]  /*0560*/  @!P1 STG.E.128 desc[UR4][R16.64], R20 ;  /* 0x0000001410009986 */ /* 0x0003e2000c101d04 */
[----:B------:R-:W-:-:S03]  /*0570*/  FSEL R4, R12, R5, P5 ;  /* 0x000000050c047208 */ /* 0x000fc60002800000 */
[----:B------:R1:W-:Y:S01]  /*0580*/  @!P0 STG.E.128 desc[UR4][R16.64+0x800], R12 ;  /* 0x0008000c10008986 */ /* 0x0003e2000c101d04 */
[----:B------:R-:W-:-:S03]  /*0590*/  FSEL R5, R13, R6, P4 ;  /* 0x000000060d057208 */ /* 0x000fc60002000000 */
[----:B------:R1:W-:Y:S01]  /*05a0*/  @!P1 STG.E.128 desc[UR4][R18.64], R8 ;  /* 0x0000000812009986 */ /* 0x0003e2000c101d04 */
[----:B------:R-:W-:Y:S01]  /*05b0*/  FSEL R6, R14, R7, P3 ;  /* 0x000000070e067208 */ /* 0x000fe20001800000 */
[----:B------:R-:W-:Y:S01]  /*05c0*/  IMAD.WIDE R26, R3, 0x4, R26 ;  /* 0x00000004031a7825 */ /* 0x000fe200078e021a */
[----:B------:R-:W-:Y:S01]  /*05d0*/  FSEL R7, R15, R2, P2 ;  /* 0x000000020f077208 */ /* 0x000fe20001000000 */
[----:B------:R-:W-:Y:S06]  /*05e0*/  @P0 EXIT ;  /* 0x000000000000094d */ /* 0x000fec0003800000 */
[----:B------:R-:W-:Y:S01]  /*05f0*/  STG.E.128 desc[UR4][R26.64], R4 ;  /* 0x000000041a007986 */ /* 0x000fe2000c101d04 */
[----:B------:R-:W-:Y:S05]  /*0600*/  EXIT ;  /* 0x000000000000794d */ /* 0x000fea0003800000 */
.L_x_0:
[----:B------:R-:W-:-:S00]  /*0610*/  BRA `(.L_x_0) ;  /* 0xfffffffc00fc7947 */ /* 0x000fc0000383ffff */
[----:B------:R-:W-:-:S00]  /*0620*/  NOP ;  /* 0x0000000000007918 */ /* 0x000fc00000000000 */
        /* <DEDUP_REMOVED lines=13> */
.L_x_1:


//--------------------- .nv.constant0.triton_poi_fused__prelu_kernel_convolution_0 --------------------------
	.section	.nv.constant0.triton_poi_fused__prelu_kernel_convolution_0,"a",@progbits
	.sectionflags	@""
	.align	4
.nv.constant0.triton_poi_fused__prelu_kernel_convolution_0:
	.zero		564
